//
// Generated by NVIDIA NVVM Compiler
//
// Compiler Build ID: CL-36424714
// Cuda compilation tools, release 13.0, V13.0.88
// Based on NVVM 20.0.0
//

.version 9.0
.target sm_100
.address_size 64

	// .globl	_Z15multiply_kernelPfS_S_

.visible .entry _Z15multiply_kernelPfS_S_(
	.param .u64 .ptr .align 1 _Z15multiply_kernelPfS_S__param_0,
	.param .u64 .ptr .align 1 _Z15multiply_kernelPfS_S__param_1,
	.param .u64 .ptr .align 1 _Z15multiply_kernelPfS_S__param_2
)
{
	.reg .pred 	%p<2>;
	.reg .b32 	%r<8>;
	.reg .b32 	%f<28>;
	.reg .b64 	%rd<24>;

	ld.param.u64 	%rd8, [_Z15multiply_kernelPfS_S__param_0];
	ld.param.u64 	%rd9, [_Z15multiply_kernelPfS_S__param_1];
	ld.param.u64 	%rd10, [_Z15multiply_kernelPfS_S__param_2];
	cvta.to.global.u64 	%rd11, %rd10;
	cvta.to.global.u64 	%rd12, %rd9;
	cvta.to.global.u64 	%rd13, %rd8;
	mov.u32 	%r4, %ctaid.x;
	mul.lo.s32 	%r5, %r4, 1000;
	cvt.u64.u32 	%rd14, %r5;
	mov.u32 	%r6, %tid.x;
	cvt.u64.u32 	%rd15, %r6;
	add.s64 	%rd16, %rd14, %rd15;
	shl.b64 	%rd17, %rd16, 2;
	add.s64 	%rd1, %rd11, %rd17;
	ld.global.f32 	%f27, [%rd1];
	mul.wide.u32 	%rd18, %r5, 4;
	add.s64 	%rd19, %rd18, %rd13;
	add.s64 	%rd23, %rd19, 16;
	mul.wide.u32 	%rd20, %r6, 4;
	add.s64 	%rd21, %rd20, %rd12;
	add.s64 	%rd22, %rd21, 16000;
	mov.b32 	%r7, 0;
$L__BB0_1:
	ld.global.f32 	%f4, [%rd23+-16];
	ld.global.f32 	%f5, [%rd22+-16000];
	fma.rn.f32 	%f6, %f4, %f5, %f27;
	st.global.f32 	[%rd1], %f6;
	ld.global.f32 	%f7, [%rd23+-12];
	ld.global.f32 	%f8, [%rd22+-12000];
	fma.rn.f32 	%f9, %f7, %f8, %f6;
	st.global.f32 	[%rd1], %f9;
	ld.global.f32 	%f10, [%rd23+-8];
	ld.global.f32 	%f11, [%rd22+-8000];
	fma.rn.f32 	%f12, %f10, %f11, %f9;
	st.global.f32 	[%rd1], %f12;
	ld.global.f32 	%f13, [%rd23+-4];
	ld.global.f32 	%f14, [%rd22+-4000];
	fma.rn.f32 	%f15, %f13, %f14, %f12;
	st.global.f32 	[%rd1], %f15;
	ld.global.f32 	%f16, [%rd23];
	ld.global.f32 	%f17, [%rd22];
	fma.rn.f32 	%f18, %f16, %f17, %f15;
	st.global.f32 	[%rd1], %f18;
	ld.global.f32 	%f19, [%rd23+4];
	ld.global.f32 	%f20, [%rd22+4000];
	fma.rn.f32 	%f21, %f19, %f20, %f18;
	st.global.f32 	[%rd1], %f21;
	ld.global.f32 	%f22, [%rd23+8];
	ld.global.f32 	%f23, [%rd22+8000];
	fma.rn.f32 	%f24, %f22, %f23, %f21;
	st.global.f32 	[%rd1], %f24;
	ld.global.f32 	%f25, [%rd23+12];
	ld.global.f32 	%f26, [%rd22+12000];
	fma.rn.f32 	%f27, %f25, %f26, %f24;
	st.global.f32 	[%rd1], %f27;
	add.s32 	%r7, %r7, 8;
	add.s64 	%rd23, %rd23, 32;
	add.s64 	%rd22, %rd22, 32000;
	setp.ne.s32 	%p1, %r7, 1000;
	@%p1 bra 	$L__BB0_1;
	ret;

}


// ===== COMPILED SASS (sm_100) =====

	.target	sm_100

	.elftype	@"ET_EXEC"


//--------------------- .note.nv.tkinfo           --------------------------
	.section	.note.nv.tkinfo,"",@"SHT_NOTE"
	.sectionflags	@"SHF_NOTE_NV_TKINFO"
	.tkinfo
        /*0018*/ 	.word	0x00000002
        /*0030*/ 	.string	""
        /*0030*/ 	.string	"ptxas"
        /*0030*/ 	.string	"Cuda compilation tools, release 13.0, V13.0.88"
        /*0030*/ 	.string	"Build cuda_13.0.r13.0/compiler.36424714_0"
        /*0030*/ 	.string	"-arch sm_100 -m 64 "



//--------------------- .note.nv.cuinfo           --------------------------
	.section	.note.nv.cuinfo,"",@"SHT_NOTE"
	.sectionflags	@"SHF_NOTE_NV_CUINFO"
        /*0018*/ 	.short	0x0002
        /*001a*/ 	.short	0x0064
        /*001c*/ 	.short	0x0082
	.zero		2


//--------------------- .nv.info                  --------------------------
	.section	.nv.info,"",@"SHT_CUDA_INFO"
	.align	4


	//----- nvinfo : EIATTR_REGCOUNT
	.align		4
        /*0000*/ 	.byte	0x04, 0x2f
        /*0002*/ 	.short	(.L_1 - .L_0)
	.align		4
.L_0:
        /*0004*/ 	.word	index@(_Z15multiply_kernelPfS_S_)
        /*0008*/ 	.word	0x00000012


	//----- nvinfo : EIATTR_FRAME_SIZE
	.align		4
.L_1:
        /*000c*/ 	.byte	0x04, 0x11
        /*000e*/ 	.short	(.L_3 - .L_2)
	.align		4
.L_2:
        /*0010*/ 	.word	index@(_Z15multiply_kernelPfS_S_)
        /*0014*/ 	.word	0x00000000


	//----- nvinfo : EIATTR_MIN_STACK_SIZE
	.align		4
.L_3:
        /*0018*/ 	.byte	0x04, 0x12
        /*001a*/ 	.short	(.L_5 - .L_4)
	.align		4
.L_4:
        /*001c*/ 	.word	index@(_Z15multiply_kernelPfS_S_)
        /*0020*/ 	.word	0x00000000
.L_5:


//--------------------- .nv.compat                --------------------------
	.section	.nv.compat,"",@"SHT_CUDA_COMPAT_INFO"
	.align	4
        /*0000*/ 	.byte	0x02, 0x09, 0x00, 0x00, 0x02, 0x02, 0x01, 0x00, 0x02, 0x05, 0x05, 0x00, 0x03, 0x07, 0x01, 0x01
        /*0010*/ 	.byte	0x02, 0x03, 0x00, 0x00, 0x02, 0x06, 0x01, 0x00, 0x04, 0x0b, 0x08, 0x00, 0x09, 0x00, 0x00, 0x00
        /*0020*/ 	.byte	0x00, 0x00, 0x00, 0x00


//--------------------- .nv.info._Z15multiply_kernelPfS_S_ --------------------------
	.section	.nv.info._Z15multiply_kernelPfS_S_,"",@"SHT_CUDA_INFO"
	.sectionflags	@""
	.align	4


	//----- nvinfo : EIATTR_CUDA_API_VERSION
	.align		4
        /*0000*/ 	.byte	0x04, 0x37
        /*0002*/ 	.short	(.L_7 - .L_6)
.L_6:
        /*0004*/ 	.word	0x00000082


	//----- nvinfo : EIATTR_KPARAM_INFO
	.align		4
.L_7:
        /*0008*/ 	.byte	0x04, 0x17
        /*000a*/ 	.short	(.L_9 - .L_8)
.L_8:
        /*000c*/ 	.word	0x00000000
        /*0010*/ 	.short	0x0002
        /*0012*/ 	.short	0x0010
        /*0014*/ 	.byte	0x00, 0xf5, 0x21, 0x00


	//----- nvinfo : EIATTR_KPARAM_INFO
	.align		4
.L_9:
        /*0018*/ 	.byte	0x04, 0x17
        /*001a*/ 	.short	(.L_11 - .L_10)
.L_10:
        /*001c*/ 	.word	0x00000000
        /*0020*/ 	.short	0x0001
        /*0022*/ 	.short	0x0008
        /*0024*/ 	.byte	0x00, 0xf5, 0x21, 0x00


	//----- nvinfo : EIATTR_KPARAM_INFO
	.align		4
.L_11:
        /*0028*/ 	.byte	0x04, 0x17
        /*002a*/ 	.short	(.L_13 - .L_12)
.L_12:
        /*002c*/ 	.word	0x00000000
        /*0030*/ 	.short	0x0000
        /*0032*/ 	.short	0x0000
        /*0034*/ 	.byte	0x00, 0xf5, 0x21, 0x00


	//----- nvinfo : EIATTR_SPARSE_MMA_MASK
	.align		4
.L_13:
        /*0038*/ 	.byte	0x03, 0x50
        /*003a*/ 	.short	0x0000


	//----- nvinfo : EIATTR_MAXREG_COUNT
	.align		4
        /*003c*/ 	.byte	0x03, 0x1b
        /*003e*/ 	.short	0x00ff


	//----- nvinfo : EIATTR_MERCURY_ISA_VERSION
	.align		4
        /*0040*/ 	.byte	0x03, 0x5f
        /*0042*/ 	.short	0x0101


	//----- nvinfo : EIATTR_VRC_CTA_INIT_COUNT
	.align		4
        /*0044*/ 	.byte	0x02, 0x4a
	.zero		1
	.zero		1


	//----- nvinfo : EIATTR_EXIT_INSTR_OFFSETS
	.align		4
        /*0048*/ 	.byte	0x04, 0x1c
        /*004a*/ 	.short	(.L_15 - .L_14)


	//   ....[0]....
.L_14:
        /*004c*/ 	.word	0x00000be0


	//----- nvinfo : EIATTR_CBANK_PARAM_SIZE
	.align		4
.L_15:
        /*0050*/ 	.byte	0x03, 0x19
        /*0052*/ 	.short	0x0018


	//----- nvinfo : EIATTR_PARAM_CBANK
	.align		4
        /*0054*/ 	.byte	0x04, 0x0a
        /*0056*/ 	.short	(.L_17 - .L_16)
	.align		4
.L_16:
        /*0058*/ 	.word	index@(.nv.constant0._Z15multiply_kernelPfS_S_)
        /*005c*/ 	.short	0x0380
        /*005e*/ 	.short	0x0018


	//----- nvinfo : EIATTR_SW_WAR
	.align		4
.L_17:
        /*0060*/ 	.byte	0x04, 0x36
        /*0062*/ 	.short	(.L_19 - .L_18)
.L_18:
        /*0064*/ 	.word	0x00000008
.L_19:


//--------------------- .nv.callgraph             --------------------------
	.section	.nv.callgraph,"",@"SHT_CUDA_CALLGRAPH"
	.align	4
	.sectionentsize	8
	.align		4
        /*0000*/ 	.word	0x00000000
	.align		4
        /*0004*/ 	.word	0xffffffff
	.align		4
        /*0008*/ 	.word	0x00000000
	.align		4
        /*000c*/ 	.word	0xfffffffe
	.align		4
        /*0010*/ 	.word	0x00000000
	.align		4
        /*0014*/ 	.word	0xfffffffd
	.align		4
        /*0018*/ 	.word	0x00000000
	.align		4
        /*001c*/ 	.word	0xfffffffc


//--------------------- .text._Z15multiply_kernelPfS_S_ --------------------------
	.section	.text._Z15multiply_kernelPfS_S_,"ax",@progbits
	.align	128
        .global         _Z15multiply_kernelPfS_S_
        .type           _Z15multiply_kernelPfS_S_,@function
        .size           _Z15multiply_kernelPfS_S_,(.L_x_2 - _Z15multiply_kernelPfS_S_)
        .other          _Z15multiply_kernelPfS_S_,@"STO_CUDA_ENTRY STV_DEFAULT"
_Z15multiply_kernelPfS_S_:
.text._Z15multiply_kernelPfS_S_:
[----:B------:R-:W-:Y:S01]  /*0000*/  LDC R1, c[0x0][0x37c] ;  /* 0x0000df00ff017b82 */ /* 0x000fe20000000800 */
[----:B------:R-:W0:Y:S01]  /*0010*/  S2R R9, SR_CTAID.X ;  /* 0x0000000000097919 */ /* 0x000e220000002500 */
[----:B------:R-:W1:Y:S06]  /*0020*/  LDCU.64 UR4, c[0x0][0x390] ;  /* 0x00007200ff0477ac */ /* 0x000e6c0008000a00 */
[----:B------:R-:W2:Y:S01]  /*0030*/  LDC.64 R6, c[0x0][0x388] ;  /* 0x0000e200ff067b82 */ /* 0x000ea20000000a00 */
[----:B------:R-:W3:Y:S01]  /*0040*/  S2R R0, SR_TID.X ;  /* 0x0000000000007919 */ /* 0x000ee20000002100 */
[----:B------:R-:W4:Y:S01]  /*0050*/  LDCU.64 UR6, c[0x0][0x358] ;  /* 0x00006b00ff0677ac */ /* 0x000f220008000a00 */
[----:B0-----:R-:W-:-:S05]  /*0060*/  IMAD R9, R9, 0x3e8, RZ ;  /* 0x000003e809097824 */ /* 0x001fca00078e02ff */
[----:B---3--:R-:W-:-:S04]  /*0070*/  IADD3 R3, P0, PT, R9, R0, RZ ;  /* 0x0000000009037210 */ /* 0x008fc80007f1e0ff */
[----:B------:R-:W-:Y:S02]  /*0080*/  IADD3.X R4, PT, PT, RZ, RZ, RZ, P0, !PT ;  /* 0x000000ffff047210 */ /* 0x000fe400007fe4ff */
[----:B-1----:R-:W-:-:S04]  /*0090*/  LEA R2, P0, R3, UR4, 0x2 ;  /* 0x0000000403027c11 */ /* 0x002fc8000f8010ff */
[----:B------:R-:W-:Y:S02]  /*00a0*/  LEA.HI.X R3, R3, UR5, R4, 0x2, P0 ;  /* 0x0000000503037c11 */ /* 0x000fe400080f1404 */
[----:B------:R-:W0:Y:S03]  /*00b0*/  LDC.64 R4, c[0x0][0x380] ;  /* 0x0000e000ff047b82 */ /* 0x000e260000000a00 */
[----:B----4-:R1:W5:Y:S01]  /*00c0*/  LDG.E R11, desc[UR6][R2.64] ;  /* 0x00000006020b7981 */ /* 0x010362000c1e1900 */
[----:B--2---:R-:W-:Y:S01]  /*00d0*/  IMAD.WIDE.U32 R6, R0, 0x4, R6 ;  /* 0x0000000400067825 */ /* 0x004fe200078e0006 */
[----:B------:R-:W-:Y:S02]  /*00e0*/  UMOV UR4, URZ ;  /* 0x000000ff00047c82 */ /* 0x000fe40008000000 */
[----:B------:R-:W-:-:S04]  /*00f0*/  IADD3 R0, P1, PT, R6, 0x3e80, RZ ;  /* 0x00003e8006007810 */ /* 0x000fc80007f3e0ff */
[----:B------:R-:W-:Y:S01]  /*0100*/  IADD3.X R13, PT, PT, RZ, R7, RZ, P1, !PT ;  /* 0x00000007ff0d7210 */ /* 0x000fe20000ffe4ff */
[----:B0-----:R-:W-:-:S03]  /*0110*/  IMAD.WIDE.U32 R4, R9, 0x4, R4 ;  /* 0x0000000409047825 */ /* 0x001fc600078e0004 */
[----:B------:R-:W-:-:S04]  /*0120*/  IADD3 R8, P0, PT, R4, 0x10, RZ ;  /* 0x0000001004087810 */ /* 0x000fc80007f1e0ff */
[----:B-1----:R-:W-:-:S09]  /*0130*/  IADD3.X R7, PT, PT, RZ, R5, RZ, P0, !PT ;  /* 0x00000005ff077210 */ /* 0x002fd200007fe4ff */
.L_x_0:
[----:B------:R-:W-:Y:S02]  /*0140*/  MOV R6, R8 ;  /* 0x0000000800067202 */ /* 0x000fe40000000f00 */
[----:B------:R-:W-:Y:S02]  /*0150*/  MOV R4, R0 ;  /* 0x0000000000047202 */ /* 0x000fe40000000f00 */
[----:B------:R-:W-:Y:S01]  /*0160*/  MOV R5, R13 ;  /* 0x0000000d00057202 */ /* 0x000fe20000000f00 */
[----:B------:R-:W2:Y:S04]  /*0170*/  LDG.E R0, desc[UR6][R6.64+-0x10] ;  /* 0xfffff00606007981 */ /* 0x000ea8000c1e1900 */
[----:B------:R-:W2:Y:S02]  /*0180*/  LDG.E R8, desc[UR6][R4.64+-0x3e80] ;  /* 0xffc1800604087981 */ /* 0x000ea4000c1e1900 */
[----:B-12--5:R-:W-:-:S05]  /*0190*/  FFMA R11, R0, R8, R11 ;  /* 0x00000008000b7223 */ /* 0x026fca000000000b */
[----:B------:R0:W-:Y:S04]  /*01a0*/  STG.E desc[UR6][R2.64], R11 ;  /* 0x0000000b02007986 */ /* 0x0001e8000c101906 */
[----:B------:R-:W2:Y:S04]  /*01b0*/  LDG.E R0, desc[UR6][R6.64+-0xc] ;  /* 0xfffff40606007981 */ /* 0x000ea8000c1e1900 */
[----:B------:R-:W2:Y:S02]  /*01c0*/  LDG.E R8, desc[UR6][R4.64+-0x2ee0] ;  /* 0xffd1200604087981 */ /* 0x000ea4000c1e1900 */
[----:B--2---:R-:W-:-:S05]  /*01d0*/  FFMA R9, R0, R8, R11 ;  /* 0x0000000800097223 */ /* 0x004fca000000000b */
[----:B------:R1:W-:Y:S04]  /*01e0*/  STG.E desc[UR6][R2.64], R9 ;  /* 0x0000000902007986 */ /* 0x0003e8000c101906 */
[----:B------:R-:W2:Y:S04]  /*01f0*/  LDG.E R0, desc[UR6][R6.64+-0x8] ;  /* 0xfffff80606007981 */ /* 0x000ea8000c1e1900 */
[----:B------:R-:W2:Y:S02]  /*0200*/  LDG.E R8, desc[UR6][R4.64+-0x1f40] ;  /* 0xffe0c00604087981 */ /* 0x000ea4000c1e1900 */
[----:B--2---:R-:W-:-:S05]  /*0210*/  FFMA R13, R0, R8, R9 ;  /* 0x00000008000d7223 */ /* 0x004fca0000000009 */
[----:B------:R2:W-:Y:S04]  /*0220*/  STG.E desc[UR6][R2.64], R13 ;  /* 0x0000000d02007986 */ /* 0x0005e8000c101906 */
[----:B------:R-:W0:Y:S04]  /*0230*/  LDG.E R0, desc[UR6][R6.64+-0x4] ;  /* 0xfffffc0606007981 */ /* 0x000e28000c1e1900 */
[----:B------:R-:W0:Y:S02]  /*0240*/  LDG.E R8, desc[UR6][R4.64+-0xfa0] ;  /* 0xfff0600604087981 */ /* 0x000e24000c1e1900 */
[----:B0-----:R-:W-:-:S05]  /*0250*/  FFMA R11, R0, R8, R13 ;  /* 0x00000008000b7223 */ /* 0x001fca000000000d */
[----:B------:R0:W-:Y:S04]  /*0260*/  STG.E desc[UR6][R2.64], R11 ;  /* 0x0000000b02007986 */ /* 0x0001e8000c101906 */
[----:B------:R-:W1:Y:S04]  /*0270*/  LDG.E R0, desc[UR6][R6.64] ;  /* 0x0000000606007981 */ /* 0x000e68000c1e1900 */
[----:B------:R-:W1:Y:S02]  /*0280*/  LDG.E R8, desc[UR6][R4.64] ;  /* 0x0000000604087981 */ /* 0x000e64000c1e1900 */
[----:B-1----:R-:W-:-:S05]  /*0290*/  FFMA R9, R0, R8, R11 ;  /* 0x0000000800097223 */ /* 0x002fca000000000b */
        /* <DEDUP_REMOVED lines=100> */
[----:B------:R-:W-:Y:S04]  /*08e0*/  STG.E desc[UR6][R2.64], R13 ;  /* 0x0000000d02007986 */ /* 0x000fe8000c101906 */
[----:B------:R-:W0:Y:S04]  /*08f0*/  LDG.E R0, desc[UR6][R6.64+0x68] ;  /* 0x0000680606007981 */ /* 0x000e28000c1e1900 */
[----:B------:R-:W0:Y:S02]  /*0900*/  LDG.E R8, desc[UR6][R4.64+0x19640] ;  /* 0x0196400604087981 */ /* 0x000e24000c1e1900 */
[----:B0-----:R-:W-:-:S05]  /*0910*/  FFMA R11, R0, R8, R13 ;  /* 0x00000008000b7223 */ /* 0x001fca000000000d */
[----:B------:R0:W-:Y:S04]  /*0920*/  STG.E desc[UR6][R2.64], R11 ;  /* 0x0000000b02007986 */ /* 0x0001e8000c101906 */
[----:B------:R-:W2:Y:S04]  /*0930*/  LDG.E R0, desc[UR6][R6.64+0x6c] ;  /* 0x00006c0606007981 */ /* 0x000ea8000c1e1900 */
[----:B------:R-:W2:Y:S02]  /*0940*/  LDG.E R8, desc[UR6][R4.64+0x1a5e0] ;  /* 0x01a5e00604087981 */ /* 0x000ea4000c1e1900 */
[----:B--2---:R-:W-:-:S05]  /*0950*/  FFMA R15, R0, R8, R11 ;  /* 0x00000008000f7223 */ /* 0x004fca000000000b */
[----:B------:R-:W-:Y:S04]  /*0960*/  STG.E desc[UR6][R2.64], R15 ;  /* 0x0000000f02007986 */ /* 0x000fe8000c101906 */
[----:B------:R-:W2:Y:S04]  /*0970*/  LDG.E R0, desc[UR6][R6.64+0x70] ;  /* 0x0000700606007981 */ /* 0x000ea8000c1e1900 */
[----:B-1----:R-:W2:Y:S02]  /*0980*/  LDG.E R9, desc[UR6][R4.64+0x1b580] ;  /* 0x01b5800604097981 */ /* 0x002ea4000c1e1900 */
[----:B--2---:R-:W-:-:S05]  /*0990*/  FFMA R9, R0, R9, R15 ;  /* 0x0000000900097223 */ /* 0x004fca000000000f */
[----:B------:R1:W-:Y:S04]  /*09a0*/  STG.E desc[UR6][R2.64], R9 ;  /* 0x0000000902007986 */ /* 0x0003e8000c101906 */
[----:B------:R-:W0:Y:S04]  /*09b0*/  LDG.E R0, desc[UR6][R6.64+0x74] ;  /* 0x0000740606007981 */ /* 0x000e28000c1e1900 */
[----:B------:R-:W0:Y:S02]  /*09c0*/  LDG.E R8, desc[UR6][R4.64+0x1c520] ;  /* 0x01c5200604087981 */ /* 0x000e24000c1e1900 */
[----:B0-----:R-:W-:-:S05]  /*09d0*/  FFMA R11, R0, R8, R9 ;  /* 0x00000008000b7223 */ /* 0x001fca0000000009 */
[----:B------:R0:W-:Y:S04]  /*09e0*/  STG.E desc[UR6][R2.64], R11 ;  /* 0x0000000b02007986 */ /* 0x0001e8000c101906 */
[----:B------:R-:W2:Y:S04]  /*09f0*/  LDG.E R0, desc[UR6][R6.64+0x78] ;  /* 0x0000780606007981 */ /* 0x000ea8000c1e1900 */
[----:B------:R-:W2:Y:S02]  /*0a00*/  LDG.E R8, desc[UR6][R4.64+0x1d4c0] ;  /* 0x01d4c00604087981 */ /* 0x000ea4000c1e1900 */
[----:B--2---:R-:W-:-:S05]  /*0a10*/  FFMA R13, R0, R8, R11 ;  /* 0x00000008000d7223 */ /* 0x004fca000000000b */
[----:B------:R2:W-:Y:S04]  /*0a20*/  STG.E desc[UR6][R2.64], R13 ;  /* 0x0000000d02007986 */ /* 0x0005e8000c101906 */
[----:B------:R-:W1:Y:S04]  /*0a30*/  LDG.E R0, desc[UR6][R6.64+0x7c] ;  /* 0x00007c0606007981 */ /* 0x000e68000c1e1900 */
[----:B------:R-:W1:Y:S02]  /*0a40*/  LDG.E R8, desc[UR6][R4.64+0x1e460] ;  /* 0x01e4600604087981 */ /* 0x000e64000c1e1900 */
[----:B-1----:R-:W-:-:S05]  /*0a50*/  FFMA R9, R0, R8, R13 ;  /* 0x0000000800097223 */ /* 0x002fca000000000d */
        /* <DEDUP_REMOVED lines=14> */
[----:B------:R-:W0:Y:S01]  /*0b40*/  LDG.E R8, desc[UR6][R4.64+0x222e0] ;  /* 0x0222e00604087981 */ /* 0x000e22000c1e1900 */
[----:B------:R-:W-:-:S04]  /*0b50*/  UIADD3 UR4, UPT, UPT, UR4, 0x28, URZ ;  /* 0x0000002804047890 */ /* 0x000fc8000fffe0ff */
[----:B------:R-:W-:Y:S01]  /*0b60*/  UISETP.NE.AND UP0, UPT, UR4, 0x3e8, UPT ;  /* 0x000003e80400788c */ /* 0x000fe2000bf05270 */
[----:B0-----:R-:W-:Y:S01]  /*0b70*/  FFMA R11, R0, R8, R9 ;  /* 0x00000008000b7223 */ /* 0x001fe20000000009 */
[----:B------:R-:W-:Y:S02]  /*0b80*/  IADD3 R8, P0, PT, R6, 0xa0, RZ ;  /* 0x000000a006087810 */ /* 0x000fe40007f1e0ff */
[----:B------:R-:W-:Y:S02]  /*0b90*/  IADD3 R0, P1, PT, R4, 0x27100, RZ ;  /* 0x0002710004007810 */ /* 0x000fe40007f3e0ff */
[----:B------:R1:W-:Y:S01]  /*0ba0*/  STG.E desc[UR6][R2.64], R11 ;  /* 0x0000000b02007986 */ /* 0x0003e2000c101906 */
[----:B------:R-:W-:Y:S02]  /*0bb0*/  IADD3.X R7, PT, PT, RZ, R7, RZ, P0, !PT ;  /* 0x00000007ff077210 */ /* 0x000fe400007fe4ff */
[----:B--2---:R-:W-:Y:S01]  /*0bc0*/  IADD3.X R13, PT, PT, RZ, R5, RZ, P1, !PT ;  /* 0x00000005ff0d7210 */ /* 0x004fe20000ffe4ff */
[----:B------:R-:W-:Y:S07]  /*0bd0*/  BRA.U UP0, `(.L_x_0) ;  /* 0xfffffff500587547 */ /* 0x000fee000b83ffff */
[----:B------:R-:W-:Y:S05]  /*0be0*/  EXIT ;  /* 0x000000000000794d */ /* 0x000fea0003800000 */
.L_x_1:
[----:B------:R-:W-:-:S00]  /*0bf0*/  BRA `(.L_x_1) ;  /* 0xfffffffc00fc7947 */ /* 0x000fc0000383ffff */
[----:B------:R-:W-:-:S00]  /*0c00*/  NOP ;  /* 0x0000000000007918 */ /* 0x000fc00000000000 */
[----:B------:R-:W-:-:S00]  /*0c10*/  NOP ;  /* 0x0000000000007918 */ /* 0x000fc00000000000 */
[----:B------:R-:W-:-:S00]  /*0c20*/  NOP ;  /* 0x0000000000007918 */ /* 0x000fc00000000000 */
[----:B------:R-:W-:-:S00]  /*0c30*/  NOP ;  /* 0x0000000000007918 */ /* 0x000fc00000000000 */
[----:B------:R-:W-:-:S00]  /*0c40*/  NOP ;  /* 0x0000000000007918 */ /* 0x000fc00000000000 */
[----:B------:R-:W-:-:S00]  /*0c50*/  NOP ;  /* 0x0000000000007918 */ /* 0x000fc00000000000 */
[----:B------:R-:W-:-:S00]  /*0c60*/  NOP ;  /* 0x0000000000007918 */ /* 0x000fc00000000000 */
[----:B------:R-:W-:-:S00]  /*0c70*/  NOP ;  /* 0x0000000000007918 */ /* 0x000fc00000000000 */
.L_x_2:


//--------------------- .nv.shared.reserved.0     --------------------------
	.section	.nv.shared.reserved.0,"aw",@nobits
	.weak		__nv_reservedSMEM_offset_0_alias
	.size		__nv_reservedSMEM_offset_0_alias, 0, 64
	.other		__nv_reservedSMEM_offset_0_alias,@"STO_CUDA_RESERVED_SHARED STV_DEFAULT"
__nv_reservedSMEM_offset_0_alias:
	.zero		0
	.zero		64


//--------------------- .nv.constant0._Z15multiply_kernelPfS_S_ --------------------------
	.section	.nv.constant0._Z15multiply_kernelPfS_S_,"a",@progbits
	.sectionflags	@""
	.align	4
.nv.constant0._Z15multiply_kernelPfS_S_:
	.zero		920


//--------------------- SYMBOLS --------------------------

	.type		.nv.reservedSmem.offset0,@object
	.size		.nv.reservedSmem.offset0,0x4
